//
// Generated by NVIDIA NVVM Compiler
//
// Compiler Build ID: CL-36424714
// Cuda compilation tools, release 13.0, V13.0.88
// Based on NVVM 20.0.0
//

.version 9.0
.target sm_100
.address_size 64

	// .globl	dot

.visible .entry dot(
	.param .u64 .ptr .align 1 dot_param_0,
	.param .u64 .ptr .align 1 dot_param_1,
	.param .u64 .ptr .align 1 dot_param_2,
	.param .u32 dot_param_3
)
{
	.reg .pred 	%p<2>;
	.reg .b32 	%r<6>;
	.reg .b32 	%f<4>;
	.reg .b64 	%rd<11>;

	ld.param.u64 	%rd1, [dot_param_0];
	ld.param.u64 	%rd2, [dot_param_1];
	ld.param.u64 	%rd3, [dot_param_2];
	ld.param.u32 	%r2, [dot_param_3];
	mov.u32 	%r3, %ntid.x;
	mov.u32 	%r4, %ctaid.x;
	mov.u32 	%r5, %tid.x;
	mad.lo.s32 	%r1, %r3, %r4, %r5;
	setp.ge.u32 	%p1, %r1, %r2;
	@%p1 bra 	$L__BB0_2;
	cvta.to.global.u64 	%rd4, %rd1;
	cvta.to.global.u64 	%rd5, %rd2;
	cvta.to.global.u64 	%rd6, %rd3;
	mul.wide.u32 	%rd7, %r1, 4;
	add.s64 	%rd8, %rd4, %rd7;
	ld.global.f32 	%f1, [%rd8];
	add.s64 	%rd9, %rd5, %rd7;
	ld.global.f32 	%f2, [%rd9];
	add.f32 	%f3, %f1, %f2;
	add.s64 	%rd10, %rd6, %rd7;
	st.global.f32 	[%rd10], %f3;
$L__BB0_2:
	ret;

}


// ===== COMPILED SASS (sm_100) =====

	.target	sm_100

	.elftype	@"ET_EXEC"


//--------------------- .note.nv.tkinfo           --------------------------
	.section	.note.nv.tkinfo,"",@"SHT_NOTE"
	.sectionflags	@"SHF_NOTE_NV_TKINFO"
	.tkinfo
        /*0018*/ 	.word	0x00000002
        /*0030*/ 	.string	""
        /*0030*/ 	.string	"ptxas"
        /*0030*/ 	.string	"Cuda compilation tools, release 13.0, V13.0.88"
        /*0030*/ 	.string	"Build cuda_13.0.r13.0/compiler.36424714_0"
        /*0030*/ 	.string	"-arch sm_100 -m 64 "



//--------------------- .note.nv.cuinfo           --------------------------
	.section	.note.nv.cuinfo,"",@"SHT_NOTE"
	.sectionflags	@"SHF_NOTE_NV_CUINFO"
        /*0018*/ 	.short	0x0002
        /*001a*/ 	.short	0x0064
        /*001c*/ 	.short	0x0082
	.zero		2


//--------------------- .nv.info                  --------------------------
	.section	.nv.info,"",@"SHT_CUDA_INFO"
	.align	4


	//----- nvinfo : EIATTR_REGCOUNT
	.align		4
        /*0000*/ 	.byte	0x04, 0x2f
        /*0002*/ 	.short	(.L_1 - .L_0)
	.align		4
.L_0:
        /*0004*/ 	.word	index@(dot)
        /*0008*/ 	.word	0x0000000c


	//----- nvinfo : EIATTR_FRAME_SIZE
	.align		4
.L_1:
        /*000c*/ 	.byte	0x04, 0x11
        /*000e*/ 	.short	(.L_3 - .L_2)
	.align		4
.L_2:
        /*0010*/ 	.word	index@(dot)
        /*0014*/ 	.word	0x00000000


	//----- nvinfo : EIATTR_MIN_STACK_SIZE
	.align		4
.L_3:
        /*0018*/ 	.byte	0x04, 0x12
        /*001a*/ 	.short	(.L_5 - .L_4)
	.align		4
.L_4:
        /*001c*/ 	.word	index@(dot)
        /*0020*/ 	.word	0x00000000
.L_5:


//--------------------- .nv.compat                --------------------------
	.section	.nv.compat,"",@"SHT_CUDA_COMPAT_INFO"
	.align	4
        /*0000*/ 	.byte	0x02, 0x09, 0x00, 0x00, 0x02, 0x02, 0x01, 0x00, 0x02, 0x05, 0x05, 0x00, 0x03, 0x07, 0x01, 0x01
        /*0010*/ 	.byte	0x02, 0x03, 0x00, 0x00, 0x02, 0x06, 0x01, 0x00, 0x04, 0x0b, 0x08, 0x00, 0x09, 0x00, 0x00, 0x00
        /*0020*/ 	.byte	0x00, 0x00, 0x00, 0x00


//--------------------- .nv.info.dot              --------------------------
	.section	.nv.info.dot,"",@"SHT_CUDA_INFO"
	.sectionflags	@""
	.align	4


	//----- nvinfo : EIATTR_CUDA_API_VERSION
	.align		4
        /*0000*/ 	.byte	0x04, 0x37
        /*0002*/ 	.short	(.L_7 - .L_6)
.L_6:
        /*0004*/ 	.word	0x00000082


	//----- nvinfo : EIATTR_KPARAM_INFO
	.align		4
.L_7:
        /*0008*/ 	.byte	0x04, 0x17
        /*000a*/ 	.short	(.L_9 - .L_8)
.L_8:
        /*000c*/ 	.word	0x00000000
        /*0010*/ 	.short	0x0003
        /*0012*/ 	.short	0x0018
        /*0014*/ 	.byte	0x00, 0xf0, 0x11, 0x00


	//----- nvinfo : EIATTR_KPARAM_INFO
	.align		4
.L_9:
        /*0018*/ 	.byte	0x04, 0x17
        /*001a*/ 	.short	(.L_11 - .L_10)
.L_10:
        /*001c*/ 	.word	0x00000000
        /*0020*/ 	.short	0x0002
        /*0022*/ 	.short	0x0010
        /*0024*/ 	.byte	0x00, 0xf5, 0x21, 0x00


	//----- nvinfo : EIATTR_KPARAM_INFO
	.align		4
.L_11:
        /*0028*/ 	.byte	0x04, 0x17
        /*002a*/ 	.short	(.L_13 - .L_12)
.L_12:
        /*002c*/ 	.word	0x00000000
        /*0030*/ 	.short	0x0001
        /*0032*/ 	.short	0x0008
        /*0034*/ 	.byte	0x00, 0xf5, 0x21, 0x00


	//----- nvinfo : EIATTR_KPARAM_INFO
	.align		4
.L_13:
        /*0038*/ 	.byte	0x04, 0x17
        /*003a*/ 	.short	(.L_15 - .L_14)
.L_14:
        /*003c*/ 	.word	0x00000000
        /*0040*/ 	.short	0x0000
        /*0042*/ 	.short	0x0000
        /*0044*/ 	.byte	0x00, 0xf5, 0x21, 0x00


	//----- nvinfo : EIATTR_SPARSE_MMA_MASK
	.align		4
.L_15:
        /*0048*/ 	.byte	0x03, 0x50
        /*004a*/ 	.short	0x0000


	//----- nvinfo : EIATTR_MAXREG_COUNT
	.align		4
        /*004c*/ 	.byte	0x03, 0x1b
        /*004e*/ 	.short	0x00ff


	//----- nvinfo : EIATTR_MERCURY_ISA_VERSION
	.align		4
        /*0050*/ 	.byte	0x03, 0x5f
        /*0052*/ 	.short	0x0101


	//----- nvinfo : EIATTR_VRC_CTA_INIT_COUNT
	.align		4
        /*0054*/ 	.byte	0x02, 0x4a
	.zero		1
	.zero		1


	//----- nvinfo : EIATTR_EXIT_INSTR_OFFSETS
	.align		4
        /*0058*/ 	.byte	0x04, 0x1c
        /*005a*/ 	.short	(.L_17 - .L_16)


	//   ....[0]....
.L_16:
        /*005c*/ 	.word	0x00000070


	//   ....[1]....
        /*0060*/ 	.word	0x00000130


	//----- nvinfo : EIATTR_CBANK_PARAM_SIZE
	.align		4
.L_17:
        /*0064*/ 	.byte	0x03, 0x19
        /*0066*/ 	.short	0x001c


	//----- nvinfo : EIATTR_PARAM_CBANK
	.align		4
        /*0068*/ 	.byte	0x04, 0x0a
        /*006a*/ 	.short	(.L_19 - .L_18)
	.align		4
.L_18:
        /*006c*/ 	.word	index@(.nv.constant0.dot)
        /*0070*/ 	.short	0x0380
        /*0072*/ 	.short	0x001c


	//----- nvinfo : EIATTR_SW_WAR
	.align		4
.L_19:
        /*0074*/ 	.byte	0x04, 0x36
        /*0076*/ 	.short	(.L_21 - .L_20)
.L_20:
        /*0078*/ 	.word	0x00000008
.L_21:


//--------------------- .nv.callgraph             --------------------------
	.section	.nv.callgraph,"",@"SHT_CUDA_CALLGRAPH"
	.align	4
	.sectionentsize	8
	.align		4
        /*0000*/ 	.word	0x00000000
	.align		4
        /*0004*/ 	.word	0xffffffff
	.align		4
        /*0008*/ 	.word	0x00000000
	.align		4
        /*000c*/ 	.word	0xfffffffe
	.align		4
        /*0010*/ 	.word	0x00000000
	.align		4
        /*0014*/ 	.word	0xfffffffd
	.align		4
        /*0018*/ 	.word	0x00000000
	.align		4
        /*001c*/ 	.word	0xfffffffc


//--------------------- .text.dot                 --------------------------
	.section	.text.dot,"ax",@progbits
	.align	128
        .global         dot
        .type           dot,@function
        .size           dot,(.L_x_1 - dot)
        .other          dot,@"STO_CUDA_ENTRY STV_DEFAULT"
dot:
.text.dot:
[----:B------:R-:W-:Y:S01]  /*0000*/  LDC R1, c[0x0][0x37c] ;  /* 0x0000df00ff017b82 */ /* 0x000fe20000000800 */
[----:B------:R-:W0:Y:S01]  /*0010*/  S2R R9, SR_CTAID.X ;  /* 0x0000000000097919 */ /* 0x000e220000002500 */
[----:B------:R-:W0:Y:S01]  /*0020*/  LDCU UR4, c[0x0][0x360] ;  /* 0x00006c00ff0477ac */ /* 0x000e220008000800 */
[----:B------:R-:W0:Y:S01]  /*0030*/  S2R R0, SR_TID.X ;  /* 0x0000000000007919 */ /* 0x000e220000002100 */
[----:B------:R-:W1:Y:S01]  /*0040*/  LDCU UR5, c[0x0][0x398] ;  /* 0x00007300ff0577ac */ /* 0x000e620008000800 */
[----:B0-----:R-:W-:-:S05]  /*0050*/  IMAD R9, R9, UR4, R0 ;  /* 0x0000000409097c24 */ /* 0x001fca000f8e0200 */
[----:B-1----:R-:W-:-:S13]  /*0060*/  ISETP.GE.U32.AND P0, PT, R9, UR5, PT ;  /* 0x0000000509007c0c */ /* 0x002fda000bf06070 */
[----:B------:R-:W-:Y:S05]  /*0070*/  @P0 EXIT ;  /* 0x000000000000094d */ /* 0x000fea0003800000 */
[----:B------:R-:W0:Y:S01]  /*0080*/  LDC.64 R2, c[0x0][0x380] ;  /* 0x0000e000ff027b82 */ /* 0x000e220000000a00 */
[----:B------:R-:W1:Y:S07]  /*0090*/  LDCU.64 UR4, c[0x0][0x358] ;  /* 0x00006b00ff0477ac */ /* 0x000e6e0008000a00 */
[----:B------:R-:W2:Y:S08]  /*00a0*/  LDC.64 R4, c[0x0][0x388] ;  /* 0x0000e200ff047b82 */ /* 0x000eb00000000a00 */
[----:B------:R-:W3:Y:S01]  /*00b0*/  LDC.64 R6, c[0x0][0x390] ;  /* 0x0000e400ff067b82 */ /* 0x000ee20000000a00 */
[----:B0-----:R-:W-:-:S06]  /*00c0*/  IMAD.WIDE.U32 R2, R9, 0x4, R2 ;  /* 0x0000000409027825 */ /* 0x001fcc00078e0002 */
[----:B-1----:R-:W4:Y:S01]  /*00d0*/  LDG.E R2, desc[UR4][R2.64] ;  /* 0x0000000402027981 */ /* 0x002f22000c1e1900 */
[----:B--2---:R-:W-:-:S06]  /*00e0*/  IMAD.WIDE.U32 R4, R9, 0x4, R4 ;  /* 0x0000000409047825 */ /* 0x004fcc00078e0004 */
[----:B------:R-:W4:Y:S01]  /*00f0*/  LDG.E R5, desc[UR4][R4.64] ;  /* 0x0000000404057981 */ /* 0x000f22000c1e1900 */
[----:B---3--:R-:W-:-:S04]  /*0100*/  IMAD.WIDE.U32 R6, R9, 0x4, R6 ;  /* 0x0000000409067825 */ /* 0x008fc800078e0006 */
[----:B----4-:R-:W-:-:S05]  /*0110*/  FADD R9, R2, R5 ;  /* 0x0000000502097221 */ /* 0x010fca0000000000 */
[----:B------:R-:W-:Y:S01]  /*0120*/  STG.E desc[UR4][R6.64], R9 ;  /* 0x0000000906007986 */ /* 0x000fe2000c101904 */
[----:B------:R-:W-:Y:S05]  /*0130*/  EXIT ;  /* 0x000000000000794d */ /* 0x000fea0003800000 */
.L_x_0:
[----:B------:R-:W-:-:S00]  /*0140*/  BRA `(.L_x_0) ;  /* 0xfffffffc00fc7947 */ /* 0x000fc0000383ffff */
[----:B------:R-:W-:-:S00]  /*0150*/  NOP ;  /* 0x0000000000007918 */ /* 0x000fc00000000000 */
        /* <DEDUP_REMOVED lines=10> */
.L_x_1:


//--------------------- .nv.shared.reserved.0     --------------------------
	.section	.nv.shared.reserved.0,"aw",@nobits
	.weak		__nv_reservedSMEM_offset_0_alias
	.size		__nv_reservedSMEM_offset_0_alias, 0, 64
	.other		__nv_reservedSMEM_offset_0_alias,@"STO_CUDA_RESERVED_SHARED STV_DEFAULT"
__nv_reservedSMEM_offset_0_alias:
	.zero		0
	.zero		64


//--------------------- .nv.constant0.dot         --------------------------
	.section	.nv.constant0.dot,"a",@progbits
	.sectionflags	@""
	.align	4
.nv.constant0.dot:
	.zero		924


//--------------------- SYMBOLS --------------------------

	.type		.nv.reservedSmem.offset0,@object
	.size		.nv.reservedSmem.offset0,0x4
